//
// Generated by NVIDIA NVVM Compiler
//
// Compiler Build ID: CL-36424714
// Cuda compilation tools, release 13.0, V13.0.88
// Based on NVVM 20.0.0
//

.version 9.0
.target sm_100
.address_size 64

	// .globl	default_function_kernel

.visible .entry default_function_kernel(
	.param .u64 .ptr .align 1 default_function_kernel_param_0,
	.param .u64 .ptr .align 1 default_function_kernel_param_1
)
.maxntid 27
{
	.reg .pred 	%p<5>;
	.reg .b32 	%r<41>;
	.reg .b32 	%f<8>;
	.reg .b64 	%rd<9>;

	ld.param.u64 	%rd3, [default_function_kernel_param_0];
	ld.param.u64 	%rd4, [default_function_kernel_param_1];
	cvta.to.global.u64 	%rd1, %rd4;
	cvta.to.global.u64 	%rd5, %rd3;
	mov.u32 	%r13, %ctaid.x;
	mov.u32 	%r14, %tid.x;
	mad.lo.s32 	%r15, %r13, 27, %r14;
	mul.wide.u32 	%rd6, %r15, 4;
	add.s64 	%rd2, %rd5, %rd6;
	mov.b32 	%r16, -8388611;
	st.global.u32 	[%rd2], %r16;
	shr.u32 	%r17, %r15, 3;
	mul.lo.s32 	%r18, %r17, 5;
	and.b32  	%r19, %r18, 7;
	setp.ne.s32 	%p1, %r19, 3;
	and.b32  	%r20, %r17, 7;
	mul.lo.s32 	%r21, %r20, 13;
	add.s32 	%r22, %r21, 13;
	shr.u32 	%r23, %r22, 3;
	shr.u32 	%r1, %r21, 3;
	mul.lo.s32 	%r24, %r15, 5;
	and.b32  	%r25, %r24, 7;
	setp.ne.s32 	%p2, %r25, 3;
	and.b32  	%r26, %r15, 7;
	mul.lo.s32 	%r27, %r26, 13;
	add.s32 	%r28, %r27, 13;
	shr.u32 	%r29, %r28, 3;
	shr.u32 	%r30, %r27, 3;
	shr.u32 	%r31, %r15, 6;
	mad.lo.s32 	%r2, %r31, 169, %r30;
	selp.u32 	%r32, 1, 0, %p1;
	add.s32 	%r33, %r23, %r32;
	sub.s32 	%r3, %r33, %r1;
	selp.u32 	%r34, 1, 0, %p2;
	add.s32 	%r35, %r29, %r34;
	sub.s32 	%r4, %r35, %r30;
	mov.b32 	%r38, 0;
	mov.f32 	%f7, 0fFF7FFFFD;
$L__BB0_1:
	setp.ge.s32 	%p3, %r38, %r3;
	@%p3 bra 	$L__BB0_6;
	add.s32 	%r37, %r38, %r1;
	mad.lo.s32 	%r39, %r37, 13, %r2;
	mov.b32 	%r40, 0;
$L__BB0_3:
	setp.ge.s32 	%p4, %r40, %r4;
	@%p4 bra 	$L__BB0_5;
	mul.wide.u32 	%rd7, %r39, 4;
	add.s64 	%rd8, %rd1, %rd7;
	ld.global.nc.f32 	%f5, [%rd8];
	max.f32 	%f7, %f7, %f5;
	st.global.f32 	[%rd2], %f7;
	add.s32 	%r40, %r40, 1;
	add.s32 	%r39, %r39, 1;
	bra.uni 	$L__BB0_3;
$L__BB0_5:
	add.s32 	%r38, %r38, 1;
	bra.uni 	$L__BB0_1;
$L__BB0_6:
	ret;

}


// ===== COMPILED SASS (sm_100) =====

	.target	sm_100

	.elftype	@"ET_EXEC"


//--------------------- .note.nv.tkinfo           --------------------------
	.section	.note.nv.tkinfo,"",@"SHT_NOTE"
	.sectionflags	@"SHF_NOTE_NV_TKINFO"
	.tkinfo
        /*0018*/ 	.word	0x00000002
        /*0030*/ 	.string	""
        /*0030*/ 	.string	"ptxas"
        /*0030*/ 	.string	"Cuda compilation tools, release 13.0, V13.0.88"
        /*0030*/ 	.string	"Build cuda_13.0.r13.0/compiler.36424714_0"
        /*0030*/ 	.string	"-arch sm_100 -m 64 "



//--------------------- .note.nv.cuinfo           --------------------------
	.section	.note.nv.cuinfo,"",@"SHT_NOTE"
	.sectionflags	@"SHF_NOTE_NV_CUINFO"
        /*0018*/ 	.short	0x0002
        /*001a*/ 	.short	0x0064
        /*001c*/ 	.short	0x0082
	.zero		2


//--------------------- .nv.info                  --------------------------
	.section	.nv.info,"",@"SHT_CUDA_INFO"
	.align	4


	//----- nvinfo : EIATTR_REGCOUNT
	.align		4
        /*0000*/ 	.byte	0x04, 0x2f
        /*0002*/ 	.short	(.L_1 - .L_0)
	.align		4
.L_0:
        /*0004*/ 	.word	index@(default_function_kernel)
        /*0008*/ 	.word	0x00000012


	//----- nvinfo : EIATTR_FRAME_SIZE
	.align		4
.L_1:
        /*000c*/ 	.byte	0x04, 0x11
        /*000e*/ 	.short	(.L_3 - .L_2)
	.align		4
.L_2:
        /*0010*/ 	.word	index@(default_function_kernel)
        /*0014*/ 	.word	0x00000000


	//----- nvinfo : EIATTR_MIN_STACK_SIZE
	.align		4
.L_3:
        /*0018*/ 	.byte	0x04, 0x12
        /*001a*/ 	.short	(.L_5 - .L_4)
	.align		4
.L_4:
        /*001c*/ 	.word	index@(default_function_kernel)
        /*0020*/ 	.word	0x00000000
.L_5:


//--------------------- .nv.compat                --------------------------
	.section	.nv.compat,"",@"SHT_CUDA_COMPAT_INFO"
	.align	4
        /*0000*/ 	.byte	0x02, 0x09, 0x00, 0x00, 0x02, 0x02, 0x01, 0x00, 0x02, 0x05, 0x05, 0x00, 0x03, 0x07, 0x01, 0x01
        /*0010*/ 	.byte	0x02, 0x03, 0x00, 0x00, 0x02, 0x06, 0x01, 0x00, 0x04, 0x0b, 0x08, 0x00, 0x09, 0x00, 0x00, 0x00
        /*0020*/ 	.byte	0x00, 0x00, 0x00, 0x00


//--------------------- .nv.info.default_function_kernel --------------------------
	.section	.nv.info.default_function_kernel,"",@"SHT_CUDA_INFO"
	.sectionflags	@""
	.align	4


	//----- nvinfo : EIATTR_CUDA_API_VERSION
	.align		4
        /*0000*/ 	.byte	0x04, 0x37
        /*0002*/ 	.short	(.L_7 - .L_6)
.L_6:
        /*0004*/ 	.word	0x00000082


	//----- nvinfo : EIATTR_KPARAM_INFO
	.align		4
.L_7:
        /*0008*/ 	.byte	0x04, 0x17
        /*000a*/ 	.short	(.L_9 - .L_8)
.L_8:
        /*000c*/ 	.word	0x00000000
        /*0010*/ 	.short	0x0001
        /*0012*/ 	.short	0x0008
        /*0014*/ 	.byte	0x00, 0xf5, 0x21, 0x00


	//----- nvinfo : EIATTR_KPARAM_INFO
	.align		4
.L_9:
        /*0018*/ 	.byte	0x04, 0x17
        /*001a*/ 	.short	(.L_11 - .L_10)
.L_10:
        /*001c*/ 	.word	0x00000000
        /*0020*/ 	.short	0x0000
        /*0022*/ 	.short	0x0000
        /*0024*/ 	.byte	0x00, 0xf5, 0x21, 0x00


	//----- nvinfo : EIATTR_SPARSE_MMA_MASK
	.align		4
.L_11:
        /*0028*/ 	.byte	0x03, 0x50
        /*002a*/ 	.short	0x0000


	//----- nvinfo : EIATTR_MAXREG_COUNT
	.align		4
        /*002c*/ 	.byte	0x03, 0x1b
        /*002e*/ 	.short	0x00ff


	//----- nvinfo : EIATTR_MERCURY_ISA_VERSION
	.align		4
        /*0030*/ 	.byte	0x03, 0x5f
        /*0032*/ 	.short	0x0101


	//----- nvinfo : EIATTR_VRC_CTA_INIT_COUNT
	.align		4
        /*0034*/ 	.byte	0x02, 0x4a
	.zero		1
	.zero		1


	//----- nvinfo : EIATTR_EXIT_INSTR_OFFSETS
	.align		4
        /*0038*/ 	.byte	0x04, 0x1c
        /*003a*/ 	.short	(.L_13 - .L_12)


	//   ....[0]....
.L_12:
        /*003c*/ 	.word	0x00000230


	//   ....[1]....
        /*0040*/ 	.word	0x000003a0


	//----- nvinfo : EIATTR_MAX_THREADS
	.align		4
.L_13:
        /*0044*/ 	.byte	0x04, 0x05
        /*0046*/ 	.short	(.L_15 - .L_14)
.L_14:
        /*0048*/ 	.word	0x0000001b
        /*004c*/ 	.word	0x00000001
        /*0050*/ 	.word	0x00000001


	//----- nvinfo : EIATTR_CRS_STACK_SIZE
	.align		4
.L_15:
        /*0054*/ 	.byte	0x04, 0x1e
        /*0056*/ 	.short	(.L_17 - .L_16)
.L_16:
        /*0058*/ 	.word	0x00000000


	//----- nvinfo : EIATTR_CBANK_PARAM_SIZE
	.align		4
.L_17:
        /*005c*/ 	.byte	0x03, 0x19
        /*005e*/ 	.short	0x0010


	//----- nvinfo : EIATTR_PARAM_CBANK
	.align		4
        /*0060*/ 	.byte	0x04, 0x0a
        /*0062*/ 	.short	(.L_19 - .L_18)
	.align		4
.L_18:
        /*0064*/ 	.word	index@(.nv.constant0.default_function_kernel)
        /*0068*/ 	.short	0x0380
        /*006a*/ 	.short	0x0010


	//----- nvinfo : EIATTR_SW_WAR
	.align		4
.L_19:
        /*006c*/ 	.byte	0x04, 0x36
        /*006e*/ 	.short	(.L_21 - .L_20)
.L_20:
        /*0070*/ 	.word	0x00000008
.L_21:


//--------------------- .nv.callgraph             --------------------------
	.section	.nv.callgraph,"",@"SHT_CUDA_CALLGRAPH"
	.align	4
	.sectionentsize	8
	.align		4
        /*0000*/ 	.word	0x00000000
	.align		4
        /*0004*/ 	.word	0xffffffff
	.align		4
        /*0008*/ 	.word	0x00000000
	.align		4
        /*000c*/ 	.word	0xfffffffe
	.align		4
        /*0010*/ 	.word	0x00000000
	.align		4
        /*0014*/ 	.word	0xfffffffd
	.align		4
        /*0018*/ 	.word	0x00000000
	.align		4
        /*001c*/ 	.word	0xfffffffc


//--------------------- .text.default_function_kernel --------------------------
	.section	.text.default_function_kernel,"ax",@progbits
	.align	128
        .global         default_function_kernel
        .type           default_function_kernel,@function
        .size           default_function_kernel,(.L_x_5 - default_function_kernel)
        .other          default_function_kernel,@"STO_CUDA_ENTRY STV_DEFAULT"
default_function_kernel:
.text.default_function_kernel:
[----:B------:R-:W-:Y:S01]  /*0000*/  LDC R1, c[0x0][0x37c] ;  /* 0x0000df00ff017b82 */ /* 0x000fe20000000800 */
[----:B------:R-:W0:Y:S07]  /*0010*/  S2R R5, SR_CTAID.X ;  /* 0x0000000000057919 */ /* 0x000e2e0000002500 */
[----:B------:R-:W1:Y:S01]  /*0020*/  LDC.64 R2, c[0x0][0x380] ;  /* 0x0000e000ff027b82 */ /* 0x000e620000000a00 */
[----:B------:R-:W2:Y:S01]  /*0030*/  LDCU.64 UR4, c[0x0][0x358] ;  /* 0x00006b00ff0477ac */ /* 0x000ea20008000a00 */
[----:B------:R-:W-:Y:S01]  /*0040*/  IMAD.MOV.U32 R11, RZ, RZ, -0x800003 ;  /* 0xff7ffffdff0b7424 */ /* 0x000fe200078e00ff */
[----:B------:R-:W0:Y:S02]  /*0050*/  S2R R0, SR_TID.X ;  /* 0x0000000000007919 */ /* 0x000e240000002100 */
[----:B0-----:R-:W-:-:S04]  /*0060*/  IMAD R5, R5, 0x1b, R0 ;  /* 0x0000001b05057824 */ /* 0x001fc800078e0200 */
[C---:B------:R-:W-:Y:S01]  /*0070*/  IMAD R6, R5.reuse, 0x5, RZ ;  /* 0x0000000505067824 */ /* 0x040fe200078e02ff */
[----:B------:R-:W-:Y:S01]  /*0080*/  SHF.R.U32.HI R0, RZ, 0x3, R5 ;  /* 0x00000003ff007819 */ /* 0x000fe20000011605 */
[C---:B-1----:R-:W-:Y:S01]  /*0090*/  IMAD.WIDE.U32 R2, R5.reuse, 0x4, R2 ;  /* 0x0000000405027825 */ /* 0x042fe200078e0002 */
[----:B------:R-:W-:Y:S02]  /*00a0*/  LOP3.LUT R7, R5, 0x7, RZ, 0xc0, !PT ;  /* 0x0000000705077812 */ /* 0x000fe400078ec0ff */
[----:B------:R-:W-:Y:S01]  /*00b0*/  LOP3.LUT R6, R6, 0x7, RZ, 0xc0, !PT ;  /* 0x0000000706067812 */ /* 0x000fe200078ec0ff */
[C---:B------:R-:W-:Y:S01]  /*00c0*/  IMAD R4, R0.reuse, 0x5, RZ ;  /* 0x0000000500047824 */ /* 0x040fe200078e02ff */
[----:B------:R-:W-:Y:S01]  /*00d0*/  LOP3.LUT R0, R0, 0x7, RZ, 0xc0, !PT ;  /* 0x0000000700007812 */ /* 0x000fe200078ec0ff */
[----:B------:R-:W-:Y:S01]  /*00e0*/  IMAD R7, R7, 0xd, RZ ;  /* 0x0000000d07077824 */ /* 0x000fe200078e02ff */
[----:B------:R-:W-:Y:S01]  /*00f0*/  ISETP.NE.AND P0, PT, R6, 0x3, PT ;  /* 0x000000030600780c */ /* 0x000fe20003f05270 */
[----:B--2---:R0:W-:Y:S01]  /*0100*/  STG.E desc[UR4][R2.64], R11 ;  /* 0x0000000b02007986 */ /* 0x0041e2000c101904 */
[----:B------:R-:W-:Y:S01]  /*0110*/  LOP3.LUT R4, R4, 0x7, RZ, 0xc0, !PT ;  /* 0x0000000704047812 */ /* 0x000fe200078ec0ff */
[----:B------:R-:W-:-:S03]  /*0120*/  IMAD R0, R0, 0xd, RZ ;  /* 0x0000000d00007824 */ /* 0x000fc600078e02ff */
[----:B------:R-:W-:Y:S01]  /*0130*/  ISETP.NE.AND P1, PT, R4, 0x3, PT ;  /* 0x000000030400780c */ /* 0x000fe20003f25270 */
[----:B------:R-:W-:Y:S01]  /*0140*/  VIADD R4, R0, 0xd ;  /* 0x0000000d00047836 */ /* 0x000fe20000000000 */
[----:B------:R-:W-:-:S04]  /*0150*/  SHF.R.U32.HI R0, RZ, 0x3, R0 ;  /* 0x00000003ff007819 */ /* 0x000fc80000011600 */
[----:B------:R-:W-:Y:S02]  /*0160*/  SHF.R.U32.HI R8, RZ, 0x3, R4 ;  /* 0x00000003ff087819 */ /* 0x000fe40000011604 */
[----:B------:R-:W-:Y:S02]  /*0170*/  LEA.HI R9, R4, 0x1, RZ, 0x1d ;  /* 0x0000000104097811 */ /* 0x000fe400078fe8ff */
[----:B------:R-:W-:Y:S02]  /*0180*/  IADD3 R4, PT, PT, R7, 0xd, RZ ;  /* 0x0000000d07047810 */ /* 0x000fe40007ffe0ff */
[----:B------:R-:W-:Y:S01]  /*0190*/  SHF.R.U32.HI R7, RZ, 0x3, R7 ;  /* 0x00000003ff077819 */ /* 0x000fe20000011607 */
[----:B------:R-:W-:Y:S01]  /*01a0*/  @!P1 IMAD.MOV R9, RZ, RZ, R8 ;  /* 0x000000ffff099224 */ /* 0x000fe200078e0208 */
[----:B------:R-:W-:Y:S02]  /*01b0*/  SHF.R.U32.HI R6, RZ, 0x3, R4 ;  /* 0x00000003ff067819 */ /* 0x000fe40000011604 */
[----:B------:R-:W-:Y:S01]  /*01c0*/  LEA.HI R10, R4, 0x1, RZ, 0x1d ;  /* 0x00000001040a7811 */ /* 0x000fe200078fe8ff */
[----:B------:R-:W-:Y:S01]  /*01d0*/  IMAD.IADD R12, R9, 0x1, -R0 ;  /* 0x00000001090c7824 */ /* 0x000fe200078e0a00 */
[----:B------:R-:W-:Y:S01]  /*01e0*/  SHF.R.U32.HI R4, RZ, 0x6, R5 ;  /* 0x00000006ff047819 */ /* 0x000fe20000011605 */
[----:B------:R-:W-:-:S03]  /*01f0*/  @!P0 IMAD.MOV R10, RZ, RZ, R6 ;  /* 0x000000ffff0a8224 */ /* 0x000fc600078e0206 */
[----:B------:R-:W-:Y:S01]  /*0200*/  ISETP.GT.AND P1, PT, R12, RZ, PT ;  /* 0x000000ff0c00720c */ /* 0x000fe20003f24270 */
[--C-:B------:R-:W-:Y:S02]  /*0210*/  IMAD R8, R4, 0xa9, R7.reuse ;  /* 0x000000a904087824 */ /* 0x100fe400078e0207 */
[----:B------:R-:W-:-:S10]  /*0220*/  IMAD.IADD R15, R10, 0x1, -R7 ;  /* 0x000000010a0f7824 */ /* 0x000fd400078e0a07 */
[----:B0-----:R-:W-:Y:S05]  /*0230*/  @!P1 EXIT ;  /* 0x000000000000994d */ /* 0x001fea0003800000 */
[----:B------:R-:W-:Y:S02]  /*0240*/  HFMA2 R9, -RZ, RZ, 0, 0 ;  /* 0x00000000ff097431 */ /* 0x000fe400000001ff */
[----:B------:R-:W-:-:S07]  /*0250*/  IMAD.MOV.U32 R11, RZ, RZ, -0x800003 ;  /* 0xff7ffffdff0b7424 */ /* 0x000fce00078e00ff */
.L_x_3:
[----:B------:R-:W-:Y:S01]  /*0260*/  ISETP.GT.AND P1, PT, R15, RZ, PT ;  /* 0x000000ff0f00720c */ /* 0x000fe20003f24270 */
[----:B------:R-:W-:Y:S01]  /*0270*/  IMAD.MOV.U32 R5, RZ, RZ, R9 ;  /* 0x000000ffff057224 */ /* 0x000fe200078e0009 */
[----:B------:R-:W-:Y:S01]  /*0280*/  IADD3 R9, PT, PT, R9, 0x1, RZ ;  /* 0x0000000109097810 */ /* 0x000fe20007ffe0ff */
[----:B------:R-:W-:Y:S03]  /*0290*/  BSSY.RECONVERGENT B0, `(.L_x_0) ;  /* 0x000000f000007945 */ /* 0x000fe60003800200 */
[----:B------:R-:W-:-:S07]  /*02a0*/  ISETP.GE.AND P0, PT, R9, R12, PT ;  /* 0x0000000c0900720c */ /* 0x000fce0003f06270 */
[----:B-1----:R-:W-:Y:S06]  /*02b0*/  @!P1 BRA `(.L_x_1) ;  /* 0x0000000000309947 */ /* 0x002fec0003800000 */
[----:B------:R-:W0:Y:S01]  /*02c0*/  LDC.64 R6, c[0x0][0x388] ;  /* 0x0000e200ff067b82 */ /* 0x000e220000000a00 */
[----:B------:R-:W-:Y:S02]  /*02d0*/  IMAD.IADD R5, R0, 0x1, R5 ;  /* 0x0000000100057824 */ /* 0x000fe400078e0205 */
[----:B------:R-:W-:Y:S02]  /*02e0*/  IMAD.MOV.U32 R10, RZ, RZ, RZ ;  /* 0x000000ffff0a7224 */ /* 0x000fe400078e00ff */
[----:B------:R-:W-:-:S07]  /*02f0*/  IMAD R13, R5, 0xd, R8 ;  /* 0x0000000d050d7824 */ /* 0x000fce00078e0208 */
.L_x_2:
[----:B0-----:R-:W-:-:S06]  /*0300*/  IMAD.WIDE.U32 R4, R13, 0x4, R6 ;  /* 0x000000040d047825 */ /* 0x001fcc00078e0006 */
[----:B------:R-:W2:Y:S01]  /*0310*/  LDG.E.CONSTANT R4, desc[UR4][R4.64] ;  /* 0x0000000404047981 */ /* 0x000ea2000c1e9900 */
[----:B------:R-:W-:Y:S01]  /*0320*/  IADD3 R10, PT, PT, R10, 0x1, RZ ;  /* 0x000000010a0a7810 */ /* 0x000fe20007ffe0ff */
[----:B------:R-:W-:-:S03]  /*0330*/  VIADD R13, R13, 0x1 ;  /* 0x000000010d0d7836 */ /* 0x000fc60000000000 */
[----:B------:R-:W-:Y:S02]  /*0340*/  ISETP.GE.AND P1, PT, R10, R15, PT ;  /* 0x0000000f0a00720c */ /* 0x000fe40003f26270 */
[----:B-12---:R-:W-:-:S05]  /*0350*/  FMNMX R11, R4, R11, !PT ;  /* 0x0000000b040b7209 */ /* 0x006fca0007800000 */
[----:B------:R1:W-:Y:S06]  /*0360*/  STG.E desc[UR4][R2.64], R11 ;  /* 0x0000000b02007986 */ /* 0x0003ec000c101904 */
[----:B------:R-:W-:Y:S05]  /*0370*/  @!P1 BRA `(.L_x_2) ;  /* 0xfffffffc00e09947 */ /* 0x000fea000383ffff */
.L_x_1:
[----:B------:R-:W-:Y:S05]  /*0380*/  BSYNC.RECONVERGENT B0 ;  /* 0x0000000000007941 */ /* 0x000fea0003800200 */
.L_x_0:
[----:B------:R-:W-:Y:S05]  /*0390*/  @!P0 BRA `(.L_x_3) ;  /* 0xfffffffc00b08947 */ /* 0x000fea000383ffff */
[----:B------:R-:W-:Y:S05]  /*03a0*/  EXIT ;  /* 0x000000000000794d */ /* 0x000fea0003800000 */
.L_x_4:
[----:B------:R-:W-:-:S00]  /*03b0*/  BRA `(.L_x_4) ;  /* 0xfffffffc00fc7947 */ /* 0x000fc0000383ffff */
[----:B------:R-:W-:-:S00]  /*03c0*/  NOP ;  /* 0x0000000000007918 */ /* 0x000fc00000000000 */
        /* <DEDUP_REMOVED lines=11> */
.L_x_5:


//--------------------- .nv.shared.reserved.0     --------------------------
	.section	.nv.shared.reserved.0,"aw",@nobits
	.weak		__nv_reservedSMEM_offset_0_alias
	.size		__nv_reservedSMEM_offset_0_alias, 0, 64
	.other		__nv_reservedSMEM_offset_0_alias,@"STO_CUDA_RESERVED_SHARED STV_DEFAULT"
__nv_reservedSMEM_offset_0_alias:
	.zero		0
	.zero		64


//--------------------- .nv.constant0.default_function_kernel --------------------------
	.section	.nv.constant0.default_function_kernel,"a",@progbits
	.sectionflags	@""
	.align	4
.nv.constant0.default_function_kernel:
	.zero		912


//--------------------- SYMBOLS --------------------------

	.type		.nv.reservedSmem.offset0,@object
	.size		.nv.reservedSmem.offset0,0x4
